	.headerflags	@"EF_CUDA_TEXMODE_UNIFIED EF_CUDA_64BIT_ADDRESS EF_CUDA_ACCELERATORS EF_CUDA_SM90 EF_CUDA_VIRTUAL_SM(EF_CUDA_SM90)"
	.elftype	@"ET_EXEC"


//--------------------- .nv.info                  --------------------------
	.section	.nv.info,"",@"SHT_CUDA_INFO"
	.align	4


	//----- nvinfo : EIATTR_REGCOUNT
	.align		4
        /*0000*/ 	.byte	0x04, 0x2f
        /*0002*/ 	.short	(.L_3 - .L_2)
	.align		4
.L_2:
        /*0004*/ 	.word	index@(triton_poi_fused_cat_17)
        /*0008*/ 	.word	0x0000001e


	//----- nvinfo : EIATTR_MIN_STACK_SIZE
	.align		4
.L_3:
        /*000c*/ 	.byte	0x04, 0x12
        /*000e*/ 	.short	(.L_5 - .L_4)
	.align		4
.L_4:
        /*0010*/ 	.word	index@(triton_poi_fused_cat_17)
        /*0014*/ 	.word	0x00000000


	//----- nvinfo : EIATTR_FRAME_SIZE
	.align		4
.L_5:
        /*0018*/ 	.byte	0x04, 0x11
        /*001a*/ 	.short	(.L_7 - .L_6)
	.align		4
.L_6:
        /*001c*/ 	.word	index@(triton_poi_fused_cat_17)
        /*0020*/ 	.word	0x00000000


	//----- nvinfo : EIATTR_MIN_STACK_SIZE
	.align		4
.L_7:
        /*0024*/ 	.byte	0x04, 0x12
        /*0026*/ 	.short	(.L_9 - .L_8)
	.align		4
.L_8:
        /*0028*/ 	.word	index@(triton_poi_fused_cat_17)
        /*002c*/ 	.word	0x00000000
.L_9:


//--------------------- .nv.info.triton_poi_fused_cat_17 --------------------------
	.section	.nv.info.triton_poi_fused_cat_17,"",@"SHT_CUDA_INFO"
	.sectionflags	@""
	.align	4


	//----- nvinfo : EIATTR_CUDA_API_VERSION
	.align		4
        /*0000*/ 	.byte	0x04, 0x37
        /*0002*/ 	.short	(.L_11 - .L_10)
.L_10:
        /*0004*/ 	.word	0x0000007c


	//----- nvinfo : EIATTR_KPARAM_INFO
	.align		4
.L_11:
        /*0008*/ 	.byte	0x04, 0x17
        /*000a*/ 	.short	(.L_13 - .L_12)
.L_12:
        /*000c*/ 	.word	0x00000000
        /*0010*/ 	.short	0x0007
        /*0012*/ 	.short	0x0038
        /*0014*/ 	.byte	0x00, 0xf0, 0x11, 0x00


	//----- nvinfo : EIATTR_KPARAM_INFO
	.align		4
.L_13:
        /*0018*/ 	.byte	0x04, 0x17
        /*001a*/ 	.short	(.L_15 - .L_14)
.L_14:
        /*001c*/ 	.word	0x00000000
        /*0020*/ 	.short	0x0006
        /*0022*/ 	.short	0x0030
        /*0024*/ 	.byte	0x00, 0xf4, 0x21, 0x00


	//----- nvinfo : EIATTR_KPARAM_INFO
	.align		4
.L_15:
        /*0028*/ 	.byte	0x04, 0x17
        /*002a*/ 	.short	(.L_17 - .L_16)
.L_16:
        /*002c*/ 	.word	0x00000000
        /*0030*/ 	.short	0x0005
        /*0032*/ 	.short	0x0028
        /*0034*/ 	.byte	0x00, 0xf4, 0x21, 0x00


	//----- nvinfo : EIATTR_KPARAM_INFO
	.align		4
.L_17:
        /*0038*/ 	.byte	0x04, 0x17
        /*003a*/ 	.short	(.L_19 - .L_18)
.L_18:
        /*003c*/ 	.word	0x00000000
        /*0040*/ 	.short	0x0004
        /*0042*/ 	.short	0x0020
        /*0044*/ 	.byte	0x00, 0xf4, 0x21, 0x00


	//----- nvinfo : EIATTR_KPARAM_INFO
	.align		4
.L_19:
        /*0048*/ 	.byte	0x04, 0x17
        /*004a*/ 	.short	(.L_21 - .L_20)
.L_20:
        /*004c*/ 	.word	0x00000000
        /*0050*/ 	.short	0x0003
        /*0052*/ 	.short	0x0018
        /*0054*/ 	.byte	0x00, 0xf4, 0x21, 0x00


	//----- nvinfo : EIATTR_KPARAM_INFO
	.align		4
.L_21:
        /*0058*/ 	.byte	0x04, 0x17
        /*005a*/ 	.short	(.L_23 - .L_22)
.L_22:
        /*005c*/ 	.word	0x00000000
        /*0060*/ 	.short	0x0002
        /*0062*/ 	.short	0x0010
        /*0064*/ 	.byte	0x00, 0xf4, 0x21, 0x00


	//----- nvinfo : EIATTR_KPARAM_INFO
	.align		4
.L_23:
        /*0068*/ 	.byte	0x04, 0x17
        /*006a*/ 	.short	(.L_25 - .L_24)
.L_24:
        /*006c*/ 	.word	0x00000000
        /*0070*/ 	.short	0x0001
        /*0072*/ 	.short	0x0008
        /*0074*/ 	.byte	0x00, 0xf4, 0x21, 0x00


	//----- nvinfo : EIATTR_KPARAM_INFO
	.align		4
.L_25:
        /*0078*/ 	.byte	0x04, 0x17
        /*007a*/ 	.short	(.L_27 - .L_26)
.L_26:
        /*007c*/ 	.word	0x00000000
        /*0080*/ 	.short	0x0000
        /*0082*/ 	.short	0x0000
        /*0084*/ 	.byte	0x00, 0xf4, 0x21, 0x00


	//----- nvinfo : EIATTR_SPARSE_MMA_MASK
	.align		4
.L_27:
        /*0088*/ 	.byte	0x03, 0x50
        /*008a*/ 	.short	0x0000


	//----- nvinfo : EIATTR_MAXREG_COUNT
	.align		4
        /*008c*/ 	.byte	0x03, 0x1b
        /*008e*/ 	.short	0x00ff


	//----- nvinfo : EIATTR_EXIT_INSTR_OFFSETS
	.align		4
        /*0090*/ 	.byte	0x04, 0x1c
        /*0092*/ 	.short	(.L_29 - .L_28)


	//   ....[0]....
.L_28:
        /*0094*/ 	.word	0x00000720


	//   ....[1]....
        /*0098*/ 	.word	0x00000740


	//----- nvinfo : EIATTR_REQNTID
	.align		4
.L_29:
        /*009c*/ 	.byte	0x04, 0x10
        /*009e*/ 	.short	(.L_31 - .L_30)
.L_30:
        /*00a0*/ 	.word	0x00000080
        /*00a4*/ 	.word	0x00000001
        /*00a8*/ 	.word	0x00000001


	//----- nvinfo : EIATTR_CBANK_PARAM_SIZE
	.align		4
.L_31:
        /*00ac*/ 	.byte	0x03, 0x19
        /*00ae*/ 	.short	0x003c


	//----- nvinfo : EIATTR_PARAM_CBANK
	.align		4
        /*00b0*/ 	.byte	0x04, 0x0a
        /*00b2*/ 	.short	(.L_33 - .L_32)
	.align		4
.L_32:
        /*00b4*/ 	.word	index@(.nv.constant0.triton_poi_fused_cat_17)
        /*00b8*/ 	.short	0x0210
        /*00ba*/ 	.short	0x003c


	//----- nvinfo : EIATTR_SW_WAR
	.align		4
.L_33:
        /*00bc*/ 	.byte	0x04, 0x36
        /*00be*/ 	.short	(.L_35 - .L_34)
.L_34:
        /*00c0*/ 	.word	0x00000008
.L_35:


//--------------------- .nv.callgraph             --------------------------
	.section	.nv.callgraph,"",@"SHT_CUDA_CALLGRAPH"
	.align	4
	.sectionentsize	8
	.align		4
        /*0000*/ 	.word	0x00000000
	.align		4
        /*0004*/ 	.word	0xffffffff
	.align		4
        /*0008*/ 	.word	0x00000000
	.align		4
        /*000c*/ 	.word	0xfffffffe
	.align		4
        /*0010*/ 	.word	0x00000000
	.align		4
        /*0014*/ 	.word	0xfffffffd
	.align		4
        /*0018*/ 	.word	0x00000000
	.align		4
        /*001c*/ 	.word	0xfffffffc


//--------------------- .nv.constant4             --------------------------
	.section	.nv.constant4,"a",@progbits
	.align	8
	.align		8
.nv.constant4:
        /*0000*/ 	.dword	_$_str
	.align		8
        /*0008*/ 	.dword	_$_str_$_2


//--------------------- .text.triton_poi_fused_cat_17 --------------------------
	.section	.text.triton_poi_fused_cat_17,"ax",@progbits
	.align	128
        .global         triton_poi_fused_cat_17
        .type           triton_poi_fused_cat_17,@function
        .size           triton_poi_fused_cat_17,(.L_x_1 - triton_poi_fused_cat_17)
        .other          triton_poi_fused_cat_17,@"STO_CUDA_ENTRY STV_DEFAULT"
triton_poi_fused_cat_17:
.text.triton_poi_fused_cat_17:
[----:B------:R-:W0:Y:S01]  /*0000*/  LDC R1, c[0x0][0x28] ;  /* 0x00000a00ff017b82 */ /* 0x000e220000000800 */
[----:B------:R-:W1:Y:S01]  /*0010*/  S2R R0, SR_TID.X ;  /* 0x0000000000007919 */ /* 0x000e620000002100 */
[----:B------:R-:W-:-:S06]  /*0020*/  IMAD.MOV.U32 R6, RZ, RZ, RZ ;  /* 0x000000ffff067224 */ /* 0x000fcc00078e00ff */
[----:B------:R-:W2:Y:S01]  /*0030*/  LDC.64 R2, c[0x0][0x220] ;  /* 0x00008800ff027b82 */ /* 0x000ea20000000a00 */
[----:B------:R-:W-:Y:S01]  /*0040*/  CS2R R10, SRZ ;  /* 0x00000000000a7805 */ /* 0x000fe2000001ff00 */
[----:B------:R-:W3:Y:S01]  /*0050*/  S2R R7, SR_CTAID.X ;  /* 0x0000000000077919 */ /* 0x000ee20000002500 */
[----:B------:R-:W-:Y:S01]  /*0060*/  ULDC.64 UR4, c[0x0][0x208] ;  /* 0x0000820000047ab9 */ /* 0x000fe20000000a00 */
[----:B------:R-:W-:Y:S01]  /*0070*/  IMAD.MOV.U32 R20, RZ, RZ, RZ ;  /* 0x000000ffff147224 */ /* 0x000fe200078e00ff */
[----:B------:R-:W-:-:S03]  /*0080*/  ULDC.64 UR6, c[0x0][0x238] ;  /* 0x00008e0000067ab9 */ /* 0x000fc60000000a00 */
[----:B------:R-:W4:Y:S08]  /*0090*/  LDC.64 R16, c[0x0][0x210] ;  /* 0x00008400ff107b82 */ /* 0x000f300000000a00 */
[----:B------:R-:W5:Y:S08]  /*00a0*/  LDC.64 R18, c[0x0][0x218] ;  /* 0x00008600ff127b82 */ /* 0x000f700000000a00 */
[----:B------:R-:W4:Y:S01]  /*00b0*/  LDC.64 R12, c[0x0][0x228] ;  /* 0x00008a00ff0c7b82 */ /* 0x000f220000000a00 */
[----:B-1----:R-:W-:-:S05]  /*00c0*/  IMAD.SHL.U32 R0, R0, 0x2, RZ ;  /* 0x0000000200007824 */ /* 0x002fca00078e00ff */
[----:B------:R-:W-:-:S05]  /*00d0*/  LOP3.LUT R0, R0, 0xfe, RZ, 0xc0, !PT ;  /* 0x000000fe00007812 */ /* 0x000fca00078ec0ff */
[----:B---3--:R-:W-:-:S04]  /*00e0*/  IMAD R7, R7, 0x100, R0 ;  /* 0x0000010007077824 */ /* 0x008fc800078e0200 */
[----:B------:R-:W-:-:S05]  /*00f0*/  IMAD.HI R23, R7, -0x6db6db6d, R6 ;  /* 0x9249249307177827 */ /* 0x000fca00078e0206 */
[----:B------:R-:W-:-:S04]  /*0100*/  SHF.R.U32.HI R6, RZ, 0x1f, R23 ;  /* 0x0000001fff067819 */ /* 0x000fc80000011617 */
[----:B------:R-:W-:-:S05]  /*0110*/  LEA.HI.SX32 R0, R23, R6, 0x1b ;  /* 0x0000000617007211 */ /* 0x000fca00078fdaff */
[----:B------:R-:W-:-:S04]  /*0120*/  IMAD R15, R0, -0x38, R7 ;  /* 0xffffffc8000f7824 */ /* 0x000fc800078e0207 */
[C---:B--2---:R-:W-:Y:S01]  /*0130*/  IMAD.WIDE R2, R15.reuse, 0x4, R2 ;  /* 0x000000040f027825 */ /* 0x044fe200078e0202 */
[----:B------:R-:W-:-:S04]  /*0140*/  ISETP.GE.AND P2, PT, R15, 0x10, PT ;  /* 0x000000100f00780c */ /* 0x000fc80003f46270 */
[----:B------:R-:W-:-:S13]  /*0150*/  ISETP.LT.AND P3, PT, R7, 0x3800, !P2 ;  /* 0x000038000700780c */ /* 0x000fda0005761270 */
[----:B------:R1:W2:Y:S01]  /*0160*/  @P3 LDG.E.EL.64 R10, desc[UR4][R2.64] ;  /* 0x00000004020a3981 */ /* 0x0002a2000c2e1b00 */
[----:B------:R-:W-:Y:S01]  /*0170*/  VIADD R21, R7, 0x1 ;  /* 0x0000000107157836 */ /* 0x000fe20000000000 */
[----:B------:R-:W-:Y:S01]  /*0180*/  SHF.R.S32.HI R25, RZ, 0x1f, R0 ;  /* 0x0000001fff197819 */ /* 0x000fe20000011400 */
[----:B------:R-:W-:Y:S02]  /*0190*/  IMAD R5, R0, 0x10, R15 ;  /* 0x0000001000057824 */ /* 0x000fe400078e020f */
[----:B------:R-:W-:Y:S01]  /*01a0*/  IMAD.HI R20, R21, -0x6db6db6d, R20 ;  /* 0x9249249315147827 */ /* 0x000fe200078e0214 */
[----:B------:R-:W-:-:S03]  /*01b0*/  LEA.HI R25, R25, R0, RZ, 0x6 ;  /* 0x0000000019197211 */ /* 0x000fc600078f30ff */
[----:B----4-:R-:W-:Y:S01]  /*01c0*/  IMAD.WIDE R16, R5, 0x4, R16 ;  /* 0x0000000405107825 */ /* 0x010fe200078e0210 */
[----:B------:R-:W-:Y:S02]  /*01d0*/  SHF.R.U32.HI R9, RZ, 0x1f, R20 ;  /* 0x0000001fff097819 */ /* 0x000fe40000011614 */
[----:B------:R-:W-:Y:S02]  /*01e0*/  CS2R R4, SRZ ;  /* 0x0000000000047805 */ /* 0x000fe4000001ff00 */
[----:B-1----:R-:W-:Y:S01]  /*01f0*/  CS2R R2, SRZ ;  /* 0x0000000000027805 */ /* 0x002fe2000001ff00 */
[----:B-----5:R-:W-:Y:S01]  /*0200*/  IMAD.WIDE R18, R15, 0x4, R18 ;  /* 0x000000040f127825 */ /* 0x020fe200078e0212 */
[----:B------:R-:W-:Y:S02]  /*0210*/  LEA.HI R20, R20, R9, RZ, 0x1b ;  /* 0x0000000914147211 */ /* 0x000fe400078fd8ff */
[----:B------:R-:W1:Y:S01]  /*0220*/  LDC.64 R8, c[0x0][0x230] ;  /* 0x00008c00ff087b82 */ /* 0x000e620000000a00 */
[----:B------:R-:W-:Y:S01]  /*0230*/  LOP3.LUT R27, R25, 0xffffffc0, RZ, 0xc0, !PT ;  /* 0xffffffc0191b7812 */ /* 0x000fe200078ec0ff */
[----:B------:R3:W4:Y:S01]  /*0240*/  @P3 LDG.E.EL.64 R4, desc[UR4][R18.64] ;  /* 0x0000000412043981 */ /* 0x000722000c2e1b00 */
[----:B------:R-:W-:Y:S01]  /*0250*/  LEA.HI.SX32 R25, R23, R6, 0x15 ;  /* 0x0000000617197211 */ /* 0x000fe200078faaff */
[----:B------:R-:W-:-:S02]  /*0260*/  IMAD.SHL.U32 R24, R15, 0x40, RZ ;  /* 0x000000400f187824 */ /* 0x000fc400078e00ff */
[----:B------:R5:W4:Y:S01]  /*0270*/  @P3 LDG.E.EL.64 R2, desc[UR4][R16.64] ;  /* 0x0000000410023981 */ /* 0x000b22000c2e1b00 */
[----:B------:R-:W-:Y:S02]  /*0280*/  IMAD.IADD R0, R0, 0x1, -R27 ;  /* 0x0000000100007824 */ /* 0x000fe400078e0a1b */
[----:B------:R-:W-:Y:S02]  /*0290*/  IMAD R25, R25, 0xa00, RZ ;  /* 0x00000a0019197824 */ /* 0x000fe400078e02ff */
[----:B------:R-:W-:Y:S01]  /*02a0*/  IMAD R6, R20, -0x38, R21 ;  /* 0xffffffc814067824 */ /* 0x000fe200078e0215 */
[----:B------:R-:W-:Y:S02]  /*02b0*/  CS2R R22, SRZ ;  /* 0x0000000000167805 */ /* 0x000fe4000001ff00 */
[----:B------:R-:W-:Y:S02]  /*02c0*/  CS2R R20, SRZ ;  /* 0x0000000000147805 */ /* 0x000fe4000001ff00 */
[----:B------:R-:W-:Y:S01]  /*02d0*/  ISETP.GE.AND P0, PT, R7, 0x3800, PT ;  /* 0x000038000700780c */ /* 0x000fe20003f06270 */
[----:B0-----:R-:W-:Y:S01]  /*02e0*/  IMAD.WIDE R12, R15, 0x4, R12 ;  /* 0x000000040f0c7825 */ /* 0x001fe200078e020c */
[----:B------:R-:W-:-:S02]  /*02f0*/  SHF.R.S32.HI R14, RZ, 0x1f, R25 ;  /* 0x0000001fff0e7819 */ /* 0x000fc40000011419 */
[--C-:B---3--:R-:W-:Y:S01]  /*0300*/  SHF.R.S32.HI R18, RZ, 0x1f, R24.reuse ;  /* 0x0000001fff127819 */ /* 0x108fe20000011418 */
[----:B------:R-:W-:Y:S01]  /*0310*/  IMAD.SHL.U32 R6, R6, 0x40, RZ ;  /* 0x0000004006067824 */ /* 0x000fe200078e00ff */
[-C--:B-----5:R-:W-:Y:S01]  /*0320*/  IADD3 R16, P4, P5, R25, R0.reuse, R24 ;  /* 0x0000000019107210 */ /* 0x0a0fe20007d9e018 */
[----:B------:R0:W3:Y:S01]  /*0330*/  @P3 LDG.E.EL.64 R22, desc[UR4][R12.64] ;  /* 0x000000040c163981 */ /* 0x0000e2000c2e1b00 */
[----:B------:R-:W-:Y:S01]  /*0340*/  SHF.R.S32.HI R17, RZ, 0x1f, R0 ;  /* 0x0000001fff117819 */ /* 0x000fe20000011400 */
[C---:B-1----:R-:W-:Y:S01]  /*0350*/  IMAD.WIDE R8, R15.reuse, 0x4, R8 ;  /* 0x000000040f087825 */ /* 0x042fe200078e0208 */
[----:B------:R-:W-:Y:S02]  /*0360*/  ISETP.GT.AND P1, PT, R15, 0xf, !P0 ;  /* 0x0000000f0f00780c */ /* 0x000fe40004724270 */
[----:B------:R-:W-:Y:S02]  /*0370*/  IADD3.X R15, R14, R17, R18, P4, P5 ;  /* 0x000000110e0f7210 */ /* 0x000fe400027ea412 */
[----:B------:R1:W5:Y:S01]  /*0380*/  @P3 LDG.E.EL.64 R20, desc[UR4][R8.64] ;  /* 0x0000000408143981 */ /* 0x000362000c2e1b00 */
[----:B------:R-:W-:-:S02]  /*0390*/  IADD3 R0, P5, P6, R25, R0, R6 ;  /* 0x0000000019007210 */ /* 0x000fc40007ebe006 */
[----:B------:R-:W-:Y:S02]  /*03a0*/  SHF.R.S32.HI R6, RZ, 0x1f, R6 ;  /* 0x0000001fff067819 */ /* 0x000fe40000011406 */
[----:B------:R-:W-:Y:S02]  /*03b0*/  LEA R18, P4, R16, UR6, 0x2 ;  /* 0x0000000610127c11 */ /* 0x000fe4000f8810ff */
[----:B------:R-:W-:Y:S02]  /*03c0*/  IADD3.X R17, R14, R17, R6, P5, P6 ;  /* 0x000000110e117210 */ /* 0x000fe40002fec406 */
[----:B------:R-:W-:Y:S01]  /*03d0*/  LEA.HI.X R19, R16, UR7, R15, 0x2, P4 ;  /* 0x0000000710137c11 */ /* 0x000fe2000a0f140f */
[----:B------:R-:W-:Y:S01]  /*03e0*/  IMAD.MOV.U32 R6, RZ, RZ, RZ ;  /* 0x000000ffff067224 */ /* 0x000fe200078e00ff */
[----:B------:R-:W-:-:S04]  /*03f0*/  LEA R14, P4, R0, UR6, 0x2 ;  /* 0x00000006000e7c11 */ /* 0x000fc8000f8810ff */
[----:B------:R-:W-:Y:S01]  /*0400*/  LEA.HI.X R15, R0, UR7, R17, 0x2, P4 ;  /* 0x00000007000f7c11 */ /* 0x000fe2000a0f1411 */
[----:B------:R-:W-:Y:S01]  /*0410*/  IMAD.MOV.U32 R0, RZ, RZ, RZ ;  /* 0x000000ffff007224 */ /* 0x000fe200078e00ff */
[----:B------:R-:W5:Y:S05]  /*0420*/  @P1 LDG.E.EL R6, desc[UR4][R18.64+-0x1000] ;  /* 0xfff0000412061981 */ /* 0x000f6a000c2e1900 */
[----:B------:R4:W5:Y:S01]  /*0430*/  @P1 LDG.E.EL R0, desc[UR4][R14.64+-0x1000] ;  /* 0xfff000040e001981 */ /* 0x000962000c2e1900 */
[----:B0-----:R-:W-:Y:S01]  /*0440*/  IMAD.MOV.U32 R12, RZ, RZ, 0x3e800000 ;  /* 0x3e800000ff0c7424 */ /* 0x001fe200078e00ff */
[----:B--2---:R-:W-:-:S05]  /*0450*/  SEL R10, R10, RZ, P3 ;  /* 0x000000ff0a0a7207 */ /* 0x004fca0001800000 */
[----:B------:R-:W-:Y:S01]  /*0460*/  FADD R10, R10, 9.9999997473787516356e-06 ;  /* 0x3727c5ac0a0a7421 */ /* 0x000fe20000000000 */
[----:B------:R-:W-:-:S03]  /*0470*/  SEL R11, R11, RZ, P3 ;  /* 0x000000ff0b0b7207 */ /* 0x000fc60001800000 */
[----:B-1----:R-:W0:Y:S02]  /*0480*/  MUFU.SQRT R8, R10 ;  /* 0x0000000a00087308 */ /* 0x002e240000002000 */
[----:B------:R-:W-:-:S06]  /*0490*/  FADD R11, R11, 9.9999997473787516356e-06 ;  /* 0x3727c5ac0b0b7421 */ /* 0x000fcc0000000000 */
[----:B------:R-:W1:Y:S01]  /*04a0*/  MUFU.SQRT R9, R11 ;  /* 0x0000000b00097308 */ /* 0x000e620000002000 */
[C---:B0-----:R-:W-:Y:S02]  /*04b0*/  FSETP.GT.AND P6, PT, R8.reuse, 8.50705917302346158658e+37, PT ;  /* 0x7e8000000800780b */ /* 0x041fe40003fc4000 */
[----:B------:R-:W-:Y:S02]  /*04c0*/  FSETP.GEU.AND P5, PT, R8, 1.175494350822287508e-38, PT ;  /* 0x008000000800780b */ /* 0x000fe40003fae000 */
[----:B------:R-:W-:Y:S02]  /*04d0*/  FSEL R13, R12, 1, P6 ;  /* 0x3f8000000c0d7808 */ /* 0x000fe40003000000 */
[----:B-1----:R-:W-:-:S07]  /*04e0*/  FSETP.GT.AND P4, PT, R9, 8.50705917302346158658e+37, PT ;  /* 0x7e8000000900780b */ /* 0x002fce0003f84000 */
[----:B------:R-:W-:Y:S01]  /*04f0*/  @P6 FMUL R8, R8, 0.25 ;  /* 0x3e80000008086820 */ /* 0x000fe20000400000 */
[----:B------:R-:W-:-:S03]  /*0500*/  FSETP.GEU.AND P6, PT, R9, 1.175494350822287508e-38, PT ;  /* 0x008000000900780b */ /* 0x000fc60003fce000 */
[----:B------:R-:W-:Y:S02]  /*0510*/  @!P5 FMUL R8, R8, 16777216 ;  /* 0x4b8000000808d820 */ /* 0x000fe40000400000 */
[----:B------:R-:W-:-:S04]  /*0520*/  @P4 FMUL R9, R9, 0.25 ;  /* 0x3e80000009094820 */ /* 0x000fc80000400000 */
[----:B------:R-:W0:Y:S04]  /*0530*/  MUFU.RCP R8, R8 ;  /* 0x0000000800087308 */ /* 0x000e280000001000 */
[----:B------:R-:W-:Y:S01]  /*0540*/  @!P6 FMUL R9, R9, 16777216 ;  /* 0x4b8000000909e820 */ /* 0x000fe20000400000 */
[----:B----4-:R-:W-:-:S05]  /*0550*/  SEL R15, R4, RZ, P3 ;  /* 0x000000ff040f7207 */ /* 0x010fca0001800000 */
[----:B------:R-:W1:Y:S01]  /*0560*/  MUFU.RCP R9, R9 ;  /* 0x0000000900097308 */ /* 0x000e620000001000 */
[----:B------:R-:W-:Y:S02]  /*0570*/  SEL R2, R2, RZ, P3 ;  /* 0x000000ff02027207 */ /* 0x000fe40001800000 */
[----:B------:R-:W-:Y:S01]  /*0580*/  FSEL R4, R12, 1, P4 ;  /* 0x3f8000000c047808 */ /* 0x000fe20002000000 */
[----:B------:R-:W-:Y:S01]  /*0590*/  @!P5 FMUL R13, R13, 16777216 ;  /* 0x4b8000000d0dd820 */ /* 0x000fe20000400000 */
[----:B------:R-:W-:Y:S01]  /*05a0*/  SEL R12, R5, RZ, P3 ;  /* 0x000000ff050c7207 */ /* 0x000fe20001800000 */
[----:B------:R-:W-:Y:S01]  /*05b0*/  FADD R5, R2, -R15 ;  /* 0x8000000f02057221 */ /* 0x000fe20000000000 */
[----:B------:R-:W-:Y:S01]  /*05c0*/  SEL R11, R3, RZ, P3 ;  /* 0x000000ff030b7207 */ /* 0x000fe20001800000 */
[----:B------:R-:W-:Y:S01]  /*05d0*/  @!P6 FMUL R4, R4, 16777216 ;  /* 0x4b8000000404e820 */ /* 0x000fe20000400000 */
[----:B------:R-:W2:Y:S01]  /*05e0*/  LDC.64 R2, c[0x0][0x240] ;  /* 0x00009000ff027b82 */ /* 0x000ea20000000a00 */
[----:B0-----:R-:W-:Y:S01]  /*05f0*/  FMUL R10, R8, R13 ;  /* 0x0000000d080a7220 */ /* 0x001fe20000400000 */
[----:B---3--:R-:W-:-:S02]  /*0600*/  SEL R22, R22, RZ, P3 ;  /* 0x000000ff16167207 */ /* 0x008fc40001800000 */
[----:B-----5:R-:W-:Y:S01]  /*0610*/  SEL R20, R20, RZ, P3 ;  /* 0x000000ff14147207 */ /* 0x020fe20001800000 */
[----:B-1----:R-:W-:Y:S01]  /*0620*/  FMUL R9, R9, R4 ;  /* 0x0000000409097220 */ /* 0x002fe20000400000 */
[----:B------:R-:W-:Y:S01]  /*0630*/  FADD R4, R11, -R12 ;  /* 0x8000000c0b047221 */ /* 0x000fe20000000000 */
[----:B------:R-:W-:Y:S01]  /*0640*/  FMUL R5, R5, R10 ;  /* 0x0000000a05057220 */ /* 0x000fe20000400000 */
[----:B------:R-:W-:Y:S02]  /*0650*/  SEL R23, R23, RZ, P3 ;  /* 0x000000ff17177207 */ /* 0x000fe40001800000 */
[----:B------:R-:W-:Y:S01]  /*0660*/  SEL R21, R21, RZ, P3 ;  /* 0x000000ff15157207 */ /* 0x000fe20001800000 */
[----:B------:R-:W-:Y:S01]  /*0670*/  FMUL R4, R4, R9 ;  /* 0x0000000904047220 */ /* 0x000fe20000400000 */
[----:B------:R-:W-:-:S03]  /*0680*/  FFMA R20, R5, R22, R20 ;  /* 0x0000001605147223 */ /* 0x000fc60000000014 */
[----:B------:R-:W-:Y:S02]  /*0690*/  FFMA R21, R4, R23, R21 ;  /* 0x0000001704157223 */ /* 0x000fe40000000015 */
[----:B------:R-:W-:Y:S02]  /*06a0*/  FSETP.GEU.AND P3, PT, R20, RZ, PT ;  /* 0x000000ff1400720b */ /* 0x000fe40003f6e000 */
[----:B------:R-:W-:Y:S02]  /*06b0*/  SEL R5, R6, RZ, P1 ;  /* 0x000000ff06057207 */ /* 0x000fe40000800000 */
[----:B------:R-:W-:Y:S02]  /*06c0*/  FSETP.GEU.AND P4, PT, R21, RZ, PT ;  /* 0x000000ff1500720b */ /* 0x000fe40003f8e000 */
[----:B------:R-:W-:Y:S01]  /*06d0*/  FSEL R20, R20, RZ, P3 ;  /* 0x000000ff14147208 */ /* 0x000fe20001800000 */
[----:B--2---:R-:W-:Y:S01]  /*06e0*/  IMAD.WIDE R2, R7, 0x4, R2 ;  /* 0x0000000407027825 */ /* 0x004fe200078e0202 */
[----:B------:R-:W-:-:S02]  /*06f0*/  FSEL R21, R21, RZ, P4 ;  /* 0x000000ff15157208 */ /* 0x000fc40002000000 */
[----:B------:R-:W-:Y:S02]  /*0700*/  SEL R20, R20, R5, !P2 ;  /* 0x0000000514147207 */ /* 0x000fe40005000000 */
[----:B------:R-:W-:Y:S01]  /*0710*/  @P2 SEL R21, R0, RZ, P1 ;  /* 0x000000ff00152207 */ /* 0x000fe20000800000 */
[----:B------:R-:W-:Y:S06]  /*0720*/  @P0 EXIT ;  /* 0x000000000000094d */ /* 0x000fec0003800000 */
[----:B------:R-:W-:Y:S01]  /*0730*/  STG.E.64 desc[UR4][R2.64], R20 ;  /* 0x0000001402007986 */ /* 0x000fe2000c101b04 */
[----:B------:R-:W-:Y:S05]  /*0740*/  EXIT ;  /* 0x000000000000794d */ /* 0x000fea0003800000 */
.L_x_0:
[----:B------:R-:W-:-:S00]  /*0750*/  BRA `(.L_x_0) ;  /* 0xfffffffc00fc7947 */ /* 0x000fc0000383ffff */
[----:B------:R-:W-:-:S00]  /*0760*/  NOP ;  /* 0x0000000000007918 */ /* 0x000fc00000000000 */
        /* <DEDUP_REMOVED lines=9> */
.L_x_1:


//--------------------- .nv.global.init           --------------------------
	.section	.nv.global.init,"aw",@progbits
.nv.global.init:
	.type		_$_str,@object
	.size		_$_str,(_$_str_$_2 - _$_str)
_$_str:
        /*0000*/ 	.byte	0x5f, 0x5f, 0x43, 0x55, 0x44, 0x41, 0x5f, 0x46, 0x54, 0x5a, 0x00
	.type		_$_str_$_2,@object
	.size		_$_str_$_2,(.L_1 - _$_str_$_2)
_$_str_$_2:
        /*000b*/ 	.byte	0x5f, 0x5f, 0x43, 0x55, 0x44, 0x41, 0x5f, 0x50, 0x52, 0x45, 0x43, 0x5f, 0x53, 0x51, 0x52, 0x54
        /*001b*/ 	.byte	0x00
.L_1:


//--------------------- .nv.constant0.triton_poi_fused_cat_17 --------------------------
	.section	.nv.constant0.triton_poi_fused_cat_17,"a",@progbits
	.sectionflags	@""
	.align	4
.nv.constant0.triton_poi_fused_cat_17:
	.zero		588
